//
// Generated by NVIDIA NVVM Compiler
//
// Compiler Build ID: CL-36424714
// Cuda compilation tools, release 13.0, V13.0.88
// Based on NVVM 20.0.0
//

.version 9.0
.target sm_100
.address_size 64

	// .globl	default_function_kernel

.visible .entry default_function_kernel(
	.param .u64 .ptr .align 1 default_function_kernel_param_0,
	.param .u64 .ptr .align 1 default_function_kernel_param_1
)
.maxntid 32
{
	.reg .pred 	%p<2>;
	.reg .b32 	%r<8>;
	.reg .b32 	%f<3>;
	.reg .b64 	%rd<8>;

	ld.param.u64 	%rd1, [default_function_kernel_param_0];
	ld.param.u64 	%rd2, [default_function_kernel_param_1];
	mov.u32 	%r1, %ctaid.x;
	shl.b32 	%r3, %r1, 1;
	mov.u32 	%r2, %tid.x;
	shr.u32 	%r4, %r2, 4;
	or.b32  	%r5, %r3, %r4;
	setp.gt.u32 	%p1, %r5, 314;
	@%p1 bra 	$L__BB0_2;
	cvta.to.global.u64 	%rd3, %rd2;
	cvta.to.global.u64 	%rd4, %rd1;
	shl.b32 	%r6, %r1, 5;
	or.b32  	%r7, %r6, %r2;
	mul.wide.u32 	%rd5, %r7, 4;
	add.s64 	%rd6, %rd3, %rd5;
	ld.global.nc.f32 	%f1, [%rd6];
	max.f32 	%f2, %f1, 0f00000000;
	add.s64 	%rd7, %rd4, %rd5;
	st.global.f32 	[%rd7], %f2;
$L__BB0_2:
	ret;

}


// ===== COMPILED SASS (sm_100) =====

	.target	sm_100

	.elftype	@"ET_EXEC"


//--------------------- .note.nv.tkinfo           --------------------------
	.section	.note.nv.tkinfo,"",@"SHT_NOTE"
	.sectionflags	@"SHF_NOTE_NV_TKINFO"
	.tkinfo
        /*0018*/ 	.word	0x00000002
        /*0030*/ 	.string	""
        /*0030*/ 	.string	"ptxas"
        /*0030*/ 	.string	"Cuda compilation tools, release 13.0, V13.0.88"
        /*0030*/ 	.string	"Build cuda_13.0.r13.0/compiler.36424714_0"
        /*0030*/ 	.string	"-arch sm_100 -m 64 "



//--------------------- .note.nv.cuinfo           --------------------------
	.section	.note.nv.cuinfo,"",@"SHT_NOTE"
	.sectionflags	@"SHF_NOTE_NV_CUINFO"
        /*0018*/ 	.short	0x0002
        /*001a*/ 	.short	0x0064
        /*001c*/ 	.short	0x0082
	.zero		2


//--------------------- .nv.info                  --------------------------
	.section	.nv.info,"",@"SHT_CUDA_INFO"
	.align	4


	//----- nvinfo : EIATTR_REGCOUNT
	.align		4
        /*0000*/ 	.byte	0x04, 0x2f
        /*0002*/ 	.short	(.L_1 - .L_0)
	.align		4
.L_0:
        /*0004*/ 	.word	index@(default_function_kernel)
        /*0008*/ 	.word	0x0000000a


	//----- nvinfo : EIATTR_FRAME_SIZE
	.align		4
.L_1:
        /*000c*/ 	.byte	0x04, 0x11
        /*000e*/ 	.short	(.L_3 - .L_2)
	.align		4
.L_2:
        /*0010*/ 	.word	index@(default_function_kernel)
        /*0014*/ 	.word	0x00000000


	//----- nvinfo : EIATTR_MIN_STACK_SIZE
	.align		4
.L_3:
        /*0018*/ 	.byte	0x04, 0x12
        /*001a*/ 	.short	(.L_5 - .L_4)
	.align		4
.L_4:
        /*001c*/ 	.word	index@(default_function_kernel)
        /*0020*/ 	.word	0x00000000
.L_5:


//--------------------- .nv.compat                --------------------------
	.section	.nv.compat,"",@"SHT_CUDA_COMPAT_INFO"
	.align	4
        /*0000*/ 	.byte	0x02, 0x09, 0x00, 0x00, 0x02, 0x02, 0x01, 0x00, 0x02, 0x05, 0x05, 0x00, 0x03, 0x07, 0x01, 0x01
        /*0010*/ 	.byte	0x02, 0x03, 0x00, 0x00, 0x02, 0x06, 0x01, 0x00, 0x04, 0x0b, 0x08, 0x00, 0x09, 0x00, 0x00, 0x00
        /*0020*/ 	.byte	0x00, 0x00, 0x00, 0x00


//--------------------- .nv.info.default_function_kernel --------------------------
	.section	.nv.info.default_function_kernel,"",@"SHT_CUDA_INFO"
	.sectionflags	@""
	.align	4


	//----- nvinfo : EIATTR_CUDA_API_VERSION
	.align		4
        /*0000*/ 	.byte	0x04, 0x37
        /*0002*/ 	.short	(.L_7 - .L_6)
.L_6:
        /*0004*/ 	.word	0x00000082


	//----- nvinfo : EIATTR_KPARAM_INFO
	.align		4
.L_7:
        /*0008*/ 	.byte	0x04, 0x17
        /*000a*/ 	.short	(.L_9 - .L_8)
.L_8:
        /*000c*/ 	.word	0x00000000
        /*0010*/ 	.short	0x0001
        /*0012*/ 	.short	0x0008
        /*0014*/ 	.byte	0x00, 0xf5, 0x21, 0x00


	//----- nvinfo : EIATTR_KPARAM_INFO
	.align		4
.L_9:
        /*0018*/ 	.byte	0x04, 0x17
        /*001a*/ 	.short	(.L_11 - .L_10)
.L_10:
        /*001c*/ 	.word	0x00000000
        /*0020*/ 	.short	0x0000
        /*0022*/ 	.short	0x0000
        /*0024*/ 	.byte	0x00, 0xf5, 0x21, 0x00


	//----- nvinfo : EIATTR_SPARSE_MMA_MASK
	.align		4
.L_11:
        /*0028*/ 	.byte	0x03, 0x50
        /*002a*/ 	.short	0x0000


	//----- nvinfo : EIATTR_MAXREG_COUNT
	.align		4
        /*002c*/ 	.byte	0x03, 0x1b
        /*002e*/ 	.short	0x00ff


	//----- nvinfo : EIATTR_MERCURY_ISA_VERSION
	.align		4
        /*0030*/ 	.byte	0x03, 0x5f
        /*0032*/ 	.short	0x0101


	//----- nvinfo : EIATTR_VRC_CTA_INIT_COUNT
	.align		4
        /*0034*/ 	.byte	0x02, 0x4a
	.zero		1
	.zero		1


	//----- nvinfo : EIATTR_EXIT_INSTR_OFFSETS
	.align		4
        /*0038*/ 	.byte	0x04, 0x1c
        /*003a*/ 	.short	(.L_13 - .L_12)


	//   ....[0]....
.L_12:
        /*003c*/ 	.word	0x00000070


	//   ....[1]....
        /*0040*/ 	.word	0x00000120


	//----- nvinfo : EIATTR_MAX_THREADS
	.align		4
.L_13:
        /*0044*/ 	.byte	0x04, 0x05
        /*0046*/ 	.short	(.L_15 - .L_14)
.L_14:
        /*0048*/ 	.word	0x00000020
        /*004c*/ 	.word	0x00000001
        /*0050*/ 	.word	0x00000001


	//----- nvinfo : EIATTR_CBANK_PARAM_SIZE
	.align		4
.L_15:
        /*0054*/ 	.byte	0x03, 0x19
        /*0056*/ 	.short	0x0010


	//----- nvinfo : EIATTR_PARAM_CBANK
	.align		4
        /*0058*/ 	.byte	0x04, 0x0a
        /*005a*/ 	.short	(.L_17 - .L_16)
	.align		4
.L_16:
        /*005c*/ 	.word	index@(.nv.constant0.default_function_kernel)
        /*0060*/ 	.short	0x0380
        /*0062*/ 	.short	0x0010


	//----- nvinfo : EIATTR_SW_WAR
	.align		4
.L_17:
        /*0064*/ 	.byte	0x04, 0x36
        /*0066*/ 	.short	(.L_19 - .L_18)
.L_18:
        /*0068*/ 	.word	0x00000008
.L_19:


//--------------------- .nv.callgraph             --------------------------
	.section	.nv.callgraph,"",@"SHT_CUDA_CALLGRAPH"
	.align	4
	.sectionentsize	8
	.align		4
        /*0000*/ 	.word	0x00000000
	.align		4
        /*0004*/ 	.word	0xffffffff
	.align		4
        /*0008*/ 	.word	0x00000000
	.align		4
        /*000c*/ 	.word	0xfffffffe
	.align		4
        /*0010*/ 	.word	0x00000000
	.align		4
        /*0014*/ 	.word	0xfffffffd
	.align		4
        /*0018*/ 	.word	0x00000000
	.align		4
        /*001c*/ 	.word	0xfffffffc


//--------------------- .text.default_function_kernel --------------------------
	.section	.text.default_function_kernel,"ax",@progbits
	.align	128
        .global         default_function_kernel
        .type           default_function_kernel,@function
        .size           default_function_kernel,(.L_x_1 - default_function_kernel)
        .other          default_function_kernel,@"STO_CUDA_ENTRY STV_DEFAULT"
default_function_kernel:
.text.default_function_kernel:
[----:B------:R-:W-:Y:S01]  /*0000*/  LDC R1, c[0x0][0x37c] ;  /* 0x0000df00ff017b82 */ /* 0x000fe20000000800 */
[----:B------:R-:W0:Y:S07]  /*0010*/  S2R R7, SR_TID.X ;  /* 0x0000000000077919 */ /* 0x000e2e0000002100 */
[----:B------:R-:W1:Y:S02]  /*0020*/  S2UR UR5, SR_CTAID.X ;  /* 0x00000000000579c3 */ /* 0x000e640000002500 */
[----:B-1----:R-:W-:Y:S01]  /*0030*/  USHF.L.U32 UR4, UR5, 0x1, URZ ;  /* 0x0000000105047899 */ /* 0x002fe200080006ff */
[----:B0-----:R-:W-:-:S05]  /*0040*/  SHF.R.U32.HI R0, RZ, 0x4, R7 ;  /* 0x00000004ff007819 */ /* 0x001fca0000011607 */
[----:B------:R-:W-:-:S04]  /*0050*/  LOP3.LUT R0, R0, UR4, RZ, 0xfc, !PT ;  /* 0x0000000400007c12 */ /* 0x000fc8000f8efcff */
[----:B------:R-:W-:-:S13]  /*0060*/  ISETP.GT.U32.AND P0, PT, R0, 0x13a, PT ;  /* 0x0000013a0000780c */ /* 0x000fda0003f04070 */
[----:B------:R-:W-:Y:S05]  /*0070*/  @P0 EXIT ;  /* 0x000000000000094d */ /* 0x000fea0003800000 */
[----:B------:R-:W0:Y:S01]  /*0080*/  LDC.64 R2, c[0x0][0x388] ;  /* 0x0000e200ff027b82 */ /* 0x000e220000000a00 */
[----:B------:R-:W1:Y:S01]  /*0090*/  LDCU.64 UR6, c[0x0][0x358] ;  /* 0x00006b00ff0677ac */ /* 0x000e620008000a00 */
[----:B------:R-:W-:-:S06]  /*00a0*/  USHF.L.U32 UR4, UR5, 0x5, URZ ;  /* 0x0000000505047899 */ /* 0x000fcc00080006ff */
[----:B------:R-:W2:Y:S01]  /*00b0*/  LDC.64 R4, c[0x0][0x380] ;  /* 0x0000e000ff047b82 */ /* 0x000ea20000000a00 */
[----:B------:R-:W-:-:S05]  /*00c0*/  LOP3.LUT R7, R7, UR4, RZ, 0xfc, !PT ;  /* 0x0000000407077c12 */ /* 0x000fca000f8efcff */
[----:B0-----:R-:W-:-:S06]  /*00d0*/  IMAD.WIDE.U32 R2, R7, 0x4, R2 ;  /* 0x0000000407027825 */ /* 0x001fcc00078e0002 */
[----:B-1----:R-:W3:Y:S01]  /*00e0*/  LDG.E.CONSTANT R2, desc[UR6][R2.64] ;  /* 0x0000000602027981 */ /* 0x002ee2000c1e9900 */
[----:B--2---:R-:W-:Y:S01]  /*00f0*/  IMAD.WIDE.U32 R4, R7, 0x4, R4 ;  /* 0x0000000407047825 */ /* 0x004fe200078e0004 */
[----:B---3--:R-:W-:-:S05]  /*0100*/  FMNMX R7, RZ, R2, !PT ;  /* 0x00000002ff077209 */ /* 0x008fca0007800000 */
[----:B------:R-:W-:Y:S01]  /*0110*/  STG.E desc[UR6][R4.64], R7 ;  /* 0x0000000704007986 */ /* 0x000fe2000c101906 */
[----:B------:R-:W-:Y:S05]  /*0120*/  EXIT ;  /* 0x000000000000794d */ /* 0x000fea0003800000 */
.L_x_0:
[----:B------:R-:W-:-:S00]  /*0130*/  BRA `(.L_x_0) ;  /* 0xfffffffc00fc7947 */ /* 0x000fc0000383ffff */
[----:B------:R-:W-:-:S00]  /*0140*/  NOP ;  /* 0x0000000000007918 */ /* 0x000fc00000000000 */
        /* <DEDUP_REMOVED lines=11> */
.L_x_1:


//--------------------- .nv.shared.reserved.0     --------------------------
	.section	.nv.shared.reserved.0,"aw",@nobits
	.weak		__nv_reservedSMEM_offset_0_alias
	.size		__nv_reservedSMEM_offset_0_alias, 0, 64
	.other		__nv_reservedSMEM_offset_0_alias,@"STO_CUDA_RESERVED_SHARED STV_DEFAULT"
__nv_reservedSMEM_offset_0_alias:
	.zero		0
	.zero		64


//--------------------- .nv.constant0.default_function_kernel --------------------------
	.section	.nv.constant0.default_function_kernel,"a",@progbits
	.sectionflags	@""
	.align	4
.nv.constant0.default_function_kernel:
	.zero		912


//--------------------- SYMBOLS --------------------------

	.type		.nv.reservedSmem.offset0,@object
	.size		.nv.reservedSmem.offset0,0x4
